//
// Generated by NVIDIA NVVM Compiler
//
// Compiler Build ID: CL-36424714
// Cuda compilation tools, release 13.0, V13.0.88
// Based on NVVM 20.0.0
//

.version 9.0
.target sm_100
.address_size 64

	// .globl	_Z10kernelTestP10cudaStringP8cudaPair

.visible .entry _Z10kernelTestP10cudaStringP8cudaPair(
	.param .u64 .ptr .align 1 _Z10kernelTestP10cudaStringP8cudaPair_param_0,
	.param .u64 .ptr .align 1 _Z10kernelTestP10cudaStringP8cudaPair_param_1
)
{
	.reg .pred 	%p<6>;
	.reg .b16 	%rs<4>;
	.reg .b32 	%r<16>;
	.reg .b64 	%rd<22>;

	ld.param.u64 	%rd4, [_Z10kernelTestP10cudaStringP8cudaPair_param_0];
	ld.param.u64 	%rd3, [_Z10kernelTestP10cudaStringP8cudaPair_param_1];
	cvta.to.global.u64 	%rd1, %rd4;
	ld.global.u32 	%r5, [%rd1+8];
	setp.lt.s32 	%p1, %r5, 1;
	@%p1 bra 	$L__BB0_3;
	mov.b32 	%r14, 0;
$L__BB0_2:
	ld.global.u64 	%rd5, [%rd1];
	cvta.to.global.u64 	%rd6, %rd5;
	cvt.u64.u32 	%rd7, %r14;
	add.s64 	%rd8, %rd6, %rd7;
	mov.b16 	%rs1, 0;
	st.global.u8 	[%rd8], %rs1;
	add.s32 	%r14, %r14, 1;
	ld.global.u32 	%r7, [%rd1+8];
	setp.lt.s32 	%p2, %r14, %r7;
	@%p2 bra 	$L__BB0_2;
$L__BB0_3:
	mov.b32 	%r8, 0;
	st.global.u32 	[%rd1+12], %r8;
	cvta.to.global.u64 	%rd9, %rd3;
	ld.global.u64 	%rd10, [%rd9];
	cvta.to.global.u64 	%rd2, %rd10;
	ld.global.u32 	%r9, [%rd2+28];
	st.global.u32 	[%rd2+12], %r9;
	ld.global.u32 	%r10, [%rd2+8];
	setp.lt.s32 	%p3, %r10, 1;
	@%p3 bra 	$L__BB0_9;
	mov.b32 	%r15, 0;
$L__BB0_5:
	ld.global.u32 	%r12, [%rd2+28];
	setp.ge.s32 	%p4, %r15, %r12;
	@%p4 bra 	$L__BB0_7;
	ld.global.u64 	%rd15, [%rd2+16];
	cvta.to.global.u64 	%rd16, %rd15;
	cvt.u64.u32 	%rd17, %r15;
	add.s64 	%rd18, %rd16, %rd17;
	ld.global.u8 	%rs3, [%rd18];
	ld.global.u64 	%rd19, [%rd2];
	cvta.to.global.u64 	%rd20, %rd19;
	add.s64 	%rd21, %rd20, %rd17;
	st.global.u8 	[%rd21], %rs3;
	bra.uni 	$L__BB0_8;
$L__BB0_7:
	ld.global.u64 	%rd11, [%rd2];
	cvta.to.global.u64 	%rd12, %rd11;
	cvt.u64.u32 	%rd13, %r15;
	add.s64 	%rd14, %rd12, %rd13;
	mov.b16 	%rs2, 0;
	st.global.u8 	[%rd14], %rs2;
$L__BB0_8:
	add.s32 	%r15, %r15, 1;
	ld.global.u32 	%r13, [%rd2+8];
	setp.lt.s32 	%p5, %r15, %r13;
	@%p5 bra 	$L__BB0_5;
$L__BB0_9:
	ret;

}
	// .globl	_Z24kernelTestStringSequenceP18cudaStringSequenceP10cudaString
.visible .entry _Z24kernelTestStringSequenceP18cudaStringSequenceP10cudaString(
	.param .u64 .ptr .align 1 _Z24kernelTestStringSequenceP18cudaStringSequenceP10cudaString_param_0,
	.param .u64 .ptr .align 1 _Z24kernelTestStringSequenceP18cudaStringSequenceP10cudaString_param_1
)
{
	.reg .pred 	%p<8>;
	.reg .b16 	%rs<4>;
	.reg .b32 	%r<22>;
	.reg .b64 	%rd<24>;

	ld.param.u64 	%rd4, [_Z24kernelTestStringSequenceP18cudaStringSequenceP10cudaString_param_0];
	ld.param.u64 	%rd5, [_Z24kernelTestStringSequenceP18cudaStringSequenceP10cudaString_param_1];
	cvta.to.global.u64 	%rd1, %rd5;
	cvta.to.global.u64 	%rd2, %rd4;
	mov.u32 	%r6, %tid.x;
	mov.u32 	%r7, %ctaid.x;
	mov.u32 	%r8, %ntid.x;
	mad.lo.s32 	%r1, %r7, %r8, %r6;
	ld.global.u32 	%r9, [%rd2+8];
	setp.ge.s32 	%p1, %r1, %r9;
	@%p1 bra 	$L__BB1_12;
	ld.global.u64 	%rd6, [%rd2];
	cvta.to.global.u64 	%rd7, %rd6;
	mul.wide.s32 	%rd8, %r1, 16;
	add.s64 	%rd3, %rd7, %rd8;
	ld.global.u32 	%r10, [%rd1+8];
	setp.gt.s32 	%p2, %r10, 5;
	@%p2 bra 	$L__BB1_6;
	ld.global.u32 	%r16, [%rd3+8];
	setp.lt.s32 	%p6, %r16, 1;
	@%p6 bra 	$L__BB1_5;
	mov.b32 	%r20, 0;
$L__BB1_4:
	ld.global.u64 	%rd20, [%rd3];
	cvta.to.global.u64 	%rd21, %rd20;
	cvt.u64.u32 	%rd22, %r20;
	add.s64 	%rd23, %rd21, %rd22;
	mov.b16 	%rs3, 0;
	st.global.u8 	[%rd23], %rs3;
	add.s32 	%r20, %r20, 1;
	ld.global.u32 	%r18, [%rd3+8];
	setp.lt.s32 	%p7, %r20, %r18;
	@%p7 bra 	$L__BB1_4;
$L__BB1_5:
	mov.b32 	%r19, 0;
	st.global.u32 	[%rd3+12], %r19;
	bra.uni 	$L__BB1_12;
$L__BB1_6:
	mov.b32 	%r11, 6;
	st.global.u32 	[%rd3+12], %r11;
	ld.global.u32 	%r12, [%rd3+8];
	setp.lt.s32 	%p3, %r12, 1;
	@%p3 bra 	$L__BB1_12;
	mov.b32 	%r21, 0;
$L__BB1_8:
	ld.global.u32 	%r14, [%rd3+12];
	setp.ge.s32 	%p4, %r21, %r14;
	@%p4 bra 	$L__BB1_10;
	ld.global.u64 	%rd13, [%rd1];
	cvta.to.global.u64 	%rd14, %rd13;
	cvt.u64.u32 	%rd15, %r21;
	add.s64 	%rd16, %rd14, %rd15;
	ld.global.u8 	%rs2, [%rd16];
	ld.global.u64 	%rd17, [%rd3];
	cvta.to.global.u64 	%rd18, %rd17;
	add.s64 	%rd19, %rd18, %rd15;
	st.global.u8 	[%rd19], %rs2;
	bra.uni 	$L__BB1_11;
$L__BB1_10:
	ld.global.u64 	%rd9, [%rd3];
	cvta.to.global.u64 	%rd10, %rd9;
	cvt.u64.u32 	%rd11, %r21;
	add.s64 	%rd12, %rd10, %rd11;
	mov.b16 	%rs1, 0;
	st.global.u8 	[%rd12], %rs1;
$L__BB1_11:
	add.s32 	%r21, %r21, 1;
	ld.global.u32 	%r15, [%rd3+8];
	setp.lt.s32 	%p5, %r21, %r15;
	@%p5 bra 	$L__BB1_8;
$L__BB1_12:
	ret;

}


// ===== COMPILED SASS (sm_100) =====

	.target	sm_100

	.elftype	@"ET_EXEC"


//--------------------- .note.nv.tkinfo           --------------------------
	.section	.note.nv.tkinfo,"",@"SHT_NOTE"
	.sectionflags	@"SHF_NOTE_NV_TKINFO"
	.tkinfo
        /*0018*/ 	.word	0x00000002
        /*0030*/ 	.string	""
        /*0030*/ 	.string	"ptxas"
        /*0030*/ 	.string	"Cuda compilation tools, release 13.0, V13.0.88"
        /*0030*/ 	.string	"Build cuda_13.0.r13.0/compiler.36424714_0"
        /*0030*/ 	.string	"-arch sm_100 -m 64 "



//--------------------- .note.nv.cuinfo           --------------------------
	.section	.note.nv.cuinfo,"",@"SHT_NOTE"
	.sectionflags	@"SHF_NOTE_NV_CUINFO"
        /*0018*/ 	.short	0x0002
        /*001a*/ 	.short	0x0064
        /*001c*/ 	.short	0x0082
	.zero		2


//--------------------- .nv.info                  --------------------------
	.section	.nv.info,"",@"SHT_CUDA_INFO"
	.align	4


	//----- nvinfo : EIATTR_REGCOUNT
	.align		4
        /*0000*/ 	.byte	0x04, 0x2f
        /*0002*/ 	.short	(.L_1 - .L_0)
	.align		4
.L_0:
        /*0004*/ 	.word	index@(_Z10kernelTestP10cudaStringP8cudaPair)
        /*0008*/ 	.word	0x0000000c


	//----- nvinfo : EIATTR_FRAME_SIZE
	.align		4
.L_1:
        /*000c*/ 	.byte	0x04, 0x11
        /*000e*/ 	.short	(.L_3 - .L_2)
	.align		4
.L_2:
        /*0010*/ 	.word	index@(_Z10kernelTestP10cudaStringP8cudaPair)
        /*0014*/ 	.word	0x00000000


	//----- nvinfo : EIATTR_REGCOUNT
	.align		4
.L_3:
        /*0018*/ 	.byte	0x04, 0x2f
        /*001a*/ 	.short	(.L_5 - .L_4)
	.align		4
.L_4:
        /*001c*/ 	.word	index@(_Z24kernelTestStringSequenceP18cudaStringSequenceP10cudaString)
        /*0020*/ 	.word	0x00000010


	//----- nvinfo : EIATTR_FRAME_SIZE
	.align		4
.L_5:
        /*0024*/ 	.byte	0x04, 0x11
        /*0026*/ 	.short	(.L_7 - .L_6)
	.align		4
.L_6:
        /*0028*/ 	.word	index@(_Z24kernelTestStringSequenceP18cudaStringSequenceP10cudaString)
        /*002c*/ 	.word	0x00000000


	//----- nvinfo : EIATTR_MIN_STACK_SIZE
	.align		4
.L_7:
        /*0030*/ 	.byte	0x04, 0x12
        /*0032*/ 	.short	(.L_9 - .L_8)
	.align		4
.L_8:
        /*0034*/ 	.word	index@(_Z24kernelTestStringSequenceP18cudaStringSequenceP10cudaString)
        /*0038*/ 	.word	0x00000000


	//----- nvinfo : EIATTR_MIN_STACK_SIZE
	.align		4
.L_9:
        /*003c*/ 	.byte	0x04, 0x12
        /*003e*/ 	.short	(.L_11 - .L_10)
	.align		4
.L_10:
        /*0040*/ 	.word	index@(_Z10kernelTestP10cudaStringP8cudaPair)
        /*0044*/ 	.word	0x00000000
.L_11:


//--------------------- .nv.compat                --------------------------
	.section	.nv.compat,"",@"SHT_CUDA_COMPAT_INFO"
	.align	4
        /*0000*/ 	.byte	0x02, 0x09, 0x00, 0x00, 0x02, 0x02, 0x01, 0x00, 0x02, 0x05, 0x05, 0x00, 0x03, 0x07, 0x01, 0x01
        /*0010*/ 	.byte	0x02, 0x03, 0x00, 0x00, 0x02, 0x06, 0x01, 0x00, 0x04, 0x0b, 0x08, 0x00, 0x09, 0x00, 0x00, 0x00
        /*0020*/ 	.byte	0x00, 0x00, 0x00, 0x00


//--------------------- .nv.info._Z24kernelTestStringSequenceP18cudaStringSequenceP10cudaString --------------------------
	.section	.nv.info._Z24kernelTestStringSequenceP18cudaStringSequenceP10cudaString,"",@"SHT_CUDA_INFO"
	.sectionflags	@""
	.align	4


	//----- nvinfo : EIATTR_CUDA_API_VERSION
	.align		4
        /*0000*/ 	.byte	0x04, 0x37
        /*0002*/ 	.short	(.L_13 - .L_12)
.L_12:
        /*0004*/ 	.word	0x00000082


	//----- nvinfo : EIATTR_KPARAM_INFO
	.align		4
.L_13:
        /*0008*/ 	.byte	0x04, 0x17
        /*000a*/ 	.short	(.L_15 - .L_14)
.L_14:
        /*000c*/ 	.word	0x00000000
        /*0010*/ 	.short	0x0001
        /*0012*/ 	.short	0x0008
        /*0014*/ 	.byte	0x00, 0xf5, 0x21, 0x00


	//----- nvinfo : EIATTR_KPARAM_INFO
	.align		4
.L_15:
        /*0018*/ 	.byte	0x04, 0x17
        /*001a*/ 	.short	(.L_17 - .L_16)
.L_16:
        /*001c*/ 	.word	0x00000000
        /*0020*/ 	.short	0x0000
        /*0022*/ 	.short	0x0000
        /*0024*/ 	.byte	0x00, 0xf5, 0x21, 0x00


	//----- nvinfo : EIATTR_SPARSE_MMA_MASK
	.align		4
.L_17:
        /*0028*/ 	.byte	0x03, 0x50
        /*002a*/ 	.short	0x0000


	//----- nvinfo : EIATTR_MAXREG_COUNT
	.align		4
        /*002c*/ 	.byte	0x03, 0x1b
        /*002e*/ 	.short	0x00ff


	//----- nvinfo : EIATTR_MERCURY_ISA_VERSION
	.align		4
        /*0030*/ 	.byte	0x03, 0x5f
        /*0032*/ 	.short	0x0101


	//----- nvinfo : EIATTR_VRC_CTA_INIT_COUNT
	.align		4
        /*0034*/ 	.byte	0x02, 0x4a
	.zero		1
	.zero		1


	//----- nvinfo : EIATTR_EXIT_INSTR_OFFSETS
	.align		4
        /*0038*/ 	.byte	0x04, 0x1c
        /*003a*/ 	.short	(.L_19 - .L_18)


	//   ....[0]....
.L_18:
        /*003c*/ 	.word	0x00000090


	//   ....[1]....
        /*0040*/ 	.word	0x000001f0


	//   ....[2]....
        /*0044*/ 	.word	0x00000240


	//   ....[3]....
        /*0048*/ 	.word	0x00000390


	//----- nvinfo : EIATTR_CRS_STACK_SIZE
	.align		4
.L_19:
        /*004c*/ 	.byte	0x04, 0x1e
        /*004e*/ 	.short	(.L_21 - .L_20)
.L_20:
        /*0050*/ 	.word	0x00000000


	//----- nvinfo : EIATTR_CBANK_PARAM_SIZE
	.align		4
.L_21:
        /*0054*/ 	.byte	0x03, 0x19
        /*0056*/ 	.short	0x0010


	//----- nvinfo : EIATTR_PARAM_CBANK
	.align		4
        /*0058*/ 	.byte	0x04, 0x0a
        /*005a*/ 	.short	(.L_23 - .L_22)
	.align		4
.L_22:
        /*005c*/ 	.word	index@(.nv.constant0._Z24kernelTestStringSequenceP18cudaStringSequenceP10cudaString)
        /*0060*/ 	.short	0x0380
        /*0062*/ 	.short	0x0010


	//----- nvinfo : EIATTR_SW_WAR
	.align		4
.L_23:
        /*0064*/ 	.byte	0x04, 0x36
        /*0066*/ 	.short	(.L_25 - .L_24)
.L_24:
        /*0068*/ 	.word	0x00000008
.L_25:


//--------------------- .nv.info._Z10kernelTestP10cudaStringP8cudaPair --------------------------
	.section	.nv.info._Z10kernelTestP10cudaStringP8cudaPair,"",@"SHT_CUDA_INFO"
	.sectionflags	@""
	.align	4


	//----- nvinfo : EIATTR_CUDA_API_VERSION
	.align		4
        /*0000*/ 	.byte	0x04, 0x37
        /*0002*/ 	.short	(.L_27 - .L_26)
.L_26:
        /*0004*/ 	.word	0x00000082


	//----- nvinfo : EIATTR_KPARAM_INFO
	.align		4
.L_27:
        /*0008*/ 	.byte	0x04, 0x17
        /*000a*/ 	.short	(.L_29 - .L_28)
.L_28:
        /*000c*/ 	.word	0x00000000
        /*0010*/ 	.short	0x0001
        /*0012*/ 	.short	0x0008
        /*0014*/ 	.byte	0x00, 0xf5, 0x21, 0x00


	//----- nvinfo : EIATTR_KPARAM_INFO
	.align		4
.L_29:
        /*0018*/ 	.byte	0x04, 0x17
        /*001a*/ 	.short	(.L_31 - .L_30)
.L_30:
        /*001c*/ 	.word	0x00000000
        /*0020*/ 	.short	0x0000
        /*0022*/ 	.short	0x0000
        /*0024*/ 	.byte	0x00, 0xf5, 0x21, 0x00


	//----- nvinfo : EIATTR_SPARSE_MMA_MASK
	.align		4
.L_31:
        /*0028*/ 	.byte	0x03, 0x50
        /*002a*/ 	.short	0x0000


	//----- nvinfo : EIATTR_MAXREG_COUNT
	.align		4
        /*002c*/ 	.byte	0x03, 0x1b
        /*002e*/ 	.short	0x00ff


	//----- nvinfo : EIATTR_MERCURY_ISA_VERSION
	.align		4
        /*0030*/ 	.byte	0x03, 0x5f
        /*0032*/ 	.short	0x0101


	//----- nvinfo : EIATTR_VRC_CTA_INIT_COUNT
	.align		4
        /*0034*/ 	.byte	0x02, 0x4a
	.zero		1
	.zero		1


	//----- nvinfo : EIATTR_EXIT_INSTR_OFFSETS
	.align		4
        /*0038*/ 	.byte	0x04, 0x1c
        /*003a*/ 	.short	(.L_33 - .L_32)


	//   ....[0]....
.L_32:
        /*003c*/ 	.word	0x00000160


	//   ....[1]....
        /*0040*/ 	.word	0x000002a0


	//----- nvinfo : EIATTR_CBANK_PARAM_SIZE
	.align		4
.L_33:
        /*0044*/ 	.byte	0x03, 0x19
        /*0046*/ 	.short	0x0010


	//----- nvinfo : EIATTR_PARAM_CBANK
	.align		4
        /*0048*/ 	.byte	0x04, 0x0a
        /*004a*/ 	.short	(.L_35 - .L_34)
	.align		4
.L_34:
        /*004c*/ 	.word	index@(.nv.constant0._Z10kernelTestP10cudaStringP8cudaPair)
        /*0050*/ 	.short	0x0380
        /*0052*/ 	.short	0x0010


	//----- nvinfo : EIATTR_SW_WAR
	.align		4
.L_35:
        /*0054*/ 	.byte	0x04, 0x36
        /*0056*/ 	.short	(.L_37 - .L_36)
.L_36:
        /*0058*/ 	.word	0x00000008
.L_37:


//--------------------- .nv.callgraph             --------------------------
	.section	.nv.callgraph,"",@"SHT_CUDA_CALLGRAPH"
	.align	4
	.sectionentsize	8
	.align		4
        /*0000*/ 	.word	0x00000000
	.align		4
        /*0004*/ 	.word	0xffffffff
	.align		4
        /*0008*/ 	.word	0x00000000
	.align		4
        /*000c*/ 	.word	0xfffffffe
	.align		4
        /*0010*/ 	.word	0x00000000
	.align		4
        /*0014*/ 	.word	0xfffffffd
	.align		4
        /*0018*/ 	.word	0x00000000
	.align		4
        /*001c*/ 	.word	0xfffffffc


//--------------------- .text._Z24kernelTestStringSequenceP18cudaStringSequenceP10cudaString --------------------------
	.section	.text._Z24kernelTestStringSequenceP18cudaStringSequenceP10cudaString,"ax",@progbits
	.align	128
        .global         _Z24kernelTestStringSequenceP18cudaStringSequenceP10cudaString
        .type           _Z24kernelTestStringSequenceP18cudaStringSequenceP10cudaString,@function
        .size           _Z24kernelTestStringSequenceP18cudaStringSequenceP10cudaString,(.L_x_10 - _Z24kernelTestStringSequenceP18cudaStringSequenceP10cudaString)
        .other          _Z24kernelTestStringSequenceP18cudaStringSequenceP10cudaString,@"STO_CUDA_ENTRY STV_DEFAULT"
_Z24kernelTestStringSequenceP18cudaStringSequenceP10cudaString:
.text._Z24kernelTestStringSequenceP18cudaStringSequenceP10cudaString:
[----:B------:R-:W-:Y:S08]  /*0000*/  LDC R1, c[0x0][0x37c] ;  /* 0x0000df00ff017b82 */ /* 0x000ff00000000800 */
[----:B------:R-:W0:Y:S01]  /*0010*/  LDC.64 R4, c[0x0][0x380] ;  /* 0x0000e000ff047b82 */ /* 0x000e220000000a00 */
[----:B------:R-:W0:Y:S02]  /*0020*/  LDCU.64 UR4, c[0x0][0x358] ;  /* 0x00006b00ff0477ac */ /* 0x000e240008000a00 */
[----:B0-----:R-:W2:Y:S05]  /*0030*/  LDG.E R0, desc[UR4][R4.64+0x8] ;  /* 0x0000080404007981 */ /* 0x001eaa000c1e1900 */
[----:B------:R-:W0:Y:S01]  /*0040*/  S2UR UR6, SR_CTAID.X ;  /* 0x00000000000679c3 */ /* 0x000e220000002500 */
[----:B------:R-:W0:Y:S07]  /*0050*/  S2R R9, SR_TID.X ;  /* 0x0000000000097919 */ /* 0x000e2e0000002100 */
[----:B------:R-:W0:Y:S02]  /*0060*/  LDC R2, c[0x0][0x360] ;  /* 0x0000d800ff027b82 */ /* 0x000e240000000800 */
[----:B0-----:R-:W-:-:S05]  /*0070*/  IMAD R9, R2, UR6, R9 ;  /* 0x0000000602097c24 */ /* 0x001fca000f8e0209 */
[----:B--2---:R-:W-:-:S13]  /*0080*/  ISETP.GE.AND P0, PT, R9, R0, PT ;  /* 0x000000000900720c */ /* 0x004fda0003f06270 */
[----:B------:R-:W-:Y:S05]  /*0090*/  @P0 EXIT ;  /* 0x000000000000094d */ /* 0x000fea0003800000 */
[----:B------:R-:W0:Y:S01]  /*00a0*/  LDC.64 R6, c[0x0][0x388] ;  /* 0x0000e200ff067b82 */ /* 0x000e220000000a00 */
[----:B------:R-:W2:Y:S04]  /*00b0*/  LDG.E.64 R2, desc[UR4][R4.64] ;  /* 0x0000000404027981 */ /* 0x000ea8000c1e1b00 */
[----:B0-----:R-:W3:Y:S01]  /*00c0*/  LDG.E R6, desc[UR4][R6.64+0x8] ;  /* 0x0000080406067981 */ /* 0x001ee2000c1e1900 */
[----:B--2---:R-:W-:Y:S01]  /*00d0*/  IMAD.WIDE R2, R9, 0x10, R2 ;  /* 0x0000001009027825 */ /* 0x004fe200078e0202 */
[----:B---3--:R-:W-:-:S13]  /*00e0*/  ISETP.GT.AND P0, PT, R6, 0x5, PT ;  /* 0x000000050600780c */ /* 0x008fda0003f04270 */
[----:B------:R-:W-:Y:S05]  /*00f0*/  @P0 BRA `(.L_x_0) ;  /* 0x0000000000400947 */ /* 0x000fea0003800000 */
[----:B------:R-:W2:Y:S01]  /*0100*/  LDG.E R0, desc[UR4][R2.64+0x8] ;  /* 0x0000080402007981 */ /* 0x000ea2000c1e1900 */
[----:B------:R-:W-:Y:S01]  /*0110*/  BSSY.RECONVERGENT B0, `(.L_x_1) ;  /* 0x000000c000007945 */ /* 0x000fe20003800200 */
[----:B--2---:R-:W-:-:S13]  /*0120*/  ISETP.GE.AND P0, PT, R0, 0x1, PT ;  /* 0x000000010000780c */ /* 0x004fda0003f06270 */
[----:B------:R-:W-:Y:S05]  /*0130*/  @!P0 BRA `(.L_x_2) ;  /* 0x0000000000248947 */ /* 0x000fea0003800000 */
[----:B------:R-:W-:-:S07]  /*0140*/  IMAD.MOV.U32 R7, RZ, RZ, RZ ;  /* 0x000000ffff077224 */ /* 0x000fce00078e00ff */
.L_x_3:
[----:B------:R-:W2:Y:S02]  /*0150*/  LDG.E.64 R4, desc[UR4][R2.64] ;  /* 0x0000000402047981 */ /* 0x000ea4000c1e1b00 */
[----:B--2---:R-:W-:-:S05]  /*0160*/  IADD3 R4, P0, PT, R4, R7, RZ ;  /* 0x0000000704047210 */ /* 0x004fca0007f1e0ff */
[----:B------:R-:W-:-:S05]  /*0170*/  IMAD.X R5, RZ, RZ, R5, P0 ;  /* 0x000000ffff057224 */ /* 0x000fca00000e0605 */
[----:B------:R0:W-:Y:S04]  /*0180*/  STG.E.U8 desc[UR4][R4.64], RZ ;  /* 0x000000ff04007986 */ /* 0x0001e8000c101104 */
[----:B------:R-:W2:Y:S01]  /*0190*/  LDG.E R0, desc[UR4][R2.64+0x8] ;  /* 0x0000080402007981 */ /* 0x000ea2000c1e1900 */
[----:B------:R-:W-:-:S05]  /*01a0*/  VIADD R7, R7, 0x1 ;  /* 0x0000000107077836 */ /* 0x000fca0000000000 */
[----:B--2---:R-:W-:-:S13]  /*01b0*/  ISETP.GE.AND P0, PT, R7, R0, PT ;  /* 0x000000000700720c */ /* 0x004fda0003f06270 */
[----:B0-----:R-:W-:Y:S05]  /*01c0*/  @!P0 BRA `(.L_x_3) ;  /* 0xfffffffc00e08947 */ /* 0x001fea000383ffff */
.L_x_2:
[----:B------:R-:W-:Y:S05]  /*01d0*/  BSYNC.RECONVERGENT B0 ;  /* 0x0000000000007941 */ /* 0x000fea0003800200 */
.L_x_1:
[----:B------:R-:W-:Y:S01]  /*01e0*/  STG.E desc[UR4][R2.64+0xc], RZ ;  /* 0x00000cff02007986 */ /* 0x000fe2000c101904 */
[----:B------:R-:W-:Y:S05]  /*01f0*/  EXIT ;  /* 0x000000000000794d */ /* 0x000fea0003800000 */
.L_x_0:
[----:B------:R-:W2:Y:S01]  /*0200*/  LDG.E R0, desc[UR4][R2.64+0x8] ;  /* 0x0000080402007981 */ /* 0x000ea2000c1e1900 */
[----:B------:R-:W-:-:S05]  /*0210*/  IMAD.MOV.U32 R5, RZ, RZ, 0x6 ;  /* 0x00000006ff057424 */ /* 0x000fca00078e00ff */
[----:B------:R0:W-:Y:S01]  /*0220*/  STG.E desc[UR4][R2.64+0xc], R5 ;  /* 0x00000c0502007986 */ /* 0x0001e2000c101904 */
[----:B--2---:R-:W-:-:S13]  /*0230*/  ISETP.GE.AND P0, PT, R0, 0x1, PT ;  /* 0x000000010000780c */ /* 0x004fda0003f06270 */
[----:B0-----:R-:W-:Y:S05]  /*0240*/  @!P0 EXIT ;  /* 0x000000000000894d */ /* 0x001fea0003800000 */
[----:B------:R-:W-:-:S07]  /*0250*/  IMAD.MOV.U32 R13, RZ, RZ, RZ ;  /* 0x000000ffff0d7224 */ /* 0x000fce00078e00ff */
.L_x_4:
[----:B------:R-:W2:Y:S02]  /*0260*/  LDG.E R0, desc[UR4][R2.64+0xc] ;  /* 0x00000c0402007981 */ /* 0x000ea4000c1e1900 */
[----:B--2---:R-:W-:-:S13]  /*0270*/  ISETP.GE.AND P0, PT, R13, R0, PT ;  /* 0x000000000d00720c */ /* 0x004fda0003f06270 */
[----:B------:R-:W0:Y:S01]  /*0280*/  @!P0 LDC.64 R10, c[0x0][0x388] ;  /* 0x0000e200ff0a8b82 */ /* 0x000e220000000a00 */
[----:B------:R-:W2:Y:S04]  /*0290*/  @!P0 LDG.E.64 R6, desc[UR4][R2.64] ;  /* 0x0000000402068981 */ /* 0x000ea8000c1e1b00 */
[----:B0-----:R-:W3:Y:S02]  /*02a0*/  @!P0 LDG.E.64 R4, desc[UR4][R10.64] ;  /* 0x000000040a048981 */ /* 0x001ee4000c1e1b00 */
[----:B---3--:R-:W-:-:S05]  /*02b0*/  @!P0 IADD3 R8, P1, PT, R4, R13, RZ ;  /* 0x0000000d04088210 */ /* 0x008fca0007f3e0ff */
[----:B------:R-:W-:-:S06]  /*02c0*/  @!P0 IMAD.X R9, RZ, RZ, R5, P1 ;  /* 0x000000ffff098224 */ /* 0x000fcc00008e0605 */
[----:B------:R-:W3:Y:S01]  /*02d0*/  @!P0 LDG.E.U8 R9, desc[UR4][R8.64] ;  /* 0x0000000408098981 */ /* 0x000ee2000c1e1100 */
[----:B--2---:R-:W-:-:S05]  /*02e0*/  @!P0 IADD3 R6, P1, PT, R6, R13, RZ ;  /* 0x0000000d06068210 */ /* 0x004fca0007f3e0ff */
[----:B------:R-:W-:-:S05]  /*02f0*/  @!P0 IMAD.X R7, RZ, RZ, R7, P1 ;  /* 0x000000ffff078224 */ /* 0x000fca00008e0607 */
[----:B---3--:R0:W-:Y:S04]  /*0300*/  @!P0 STG.E.U8 desc[UR4][R6.64], R9 ;  /* 0x0000000906008986 */ /* 0x0081e8000c101104 */
[----:B------:R-:W2:Y:S02]  /*0310*/  @P0 LDG.E.64 R4, desc[UR4][R2.64] ;  /* 0x0000000402040981 */ /* 0x000ea4000c1e1b00 */
[----:B--2---:R-:W-:-:S05]  /*0320*/  @P0 IADD3 R4, P1, PT, R4, R13, RZ ;  /* 0x0000000d04040210 */ /* 0x004fca0007f3e0ff */
[----:B------:R-:W-:-:S05]  /*0330*/  @P0 IMAD.X R5, RZ, RZ, R5, P1 ;  /* 0x000000ffff050224 */ /* 0x000fca00008e0605 */
[----:B------:R0:W-:Y:S04]  /*0340*/  @P0 STG.E.U8 desc[UR4][R4.64], RZ ;  /* 0x000000ff04000986 */ /* 0x0001e8000c101104 */
[----:B------:R-:W2:Y:S01]  /*0350*/  LDG.E R0, desc[UR4][R2.64+0x8] ;  /* 0x0000080402007981 */ /* 0x000ea2000c1e1900 */
[----:B------:R-:W-:-:S05]  /*0360*/  VIADD R13, R13, 0x1 ;  /* 0x000000010d0d7836 */ /* 0x000fca0000000000 */
[----:B--2---:R-:W-:-:S13]  /*0370*/  ISETP.GE.AND P0, PT, R13, R0, PT ;  /* 0x000000000d00720c */ /* 0x004fda0003f06270 */
[----:B0-----:R-:W-:Y:S05]  /*0380*/  @!P0 BRA `(.L_x_4) ;  /* 0xfffffffc00b48947 */ /* 0x001fea000383ffff */
[----:B------:R-:W-:Y:S05]  /*0390*/  EXIT ;  /* 0x000000000000794d */ /* 0x000fea0003800000 */
.L_x_5:
[----:B------:R-:W-:-:S00]  /*03a0*/  BRA `(.L_x_5) ;  /* 0xfffffffc00fc7947 */ /* 0x000fc0000383ffff */
[----:B------:R-:W-:-:S00]  /*03b0*/  NOP ;  /* 0x0000000000007918 */ /* 0x000fc00000000000 */
        /* <DEDUP_REMOVED lines=12> */
.L_x_10:


//--------------------- .text._Z10kernelTestP10cudaStringP8cudaPair --------------------------
	.section	.text._Z10kernelTestP10cudaStringP8cudaPair,"ax",@progbits
	.align	128
        .global         _Z10kernelTestP10cudaStringP8cudaPair
        .type           _Z10kernelTestP10cudaStringP8cudaPair,@function
        .size           _Z10kernelTestP10cudaStringP8cudaPair,(.L_x_11 - _Z10kernelTestP10cudaStringP8cudaPair)
        .other          _Z10kernelTestP10cudaStringP8cudaPair,@"STO_CUDA_ENTRY STV_DEFAULT"
_Z10kernelTestP10cudaStringP8cudaPair:
.text._Z10kernelTestP10cudaStringP8cudaPair:
[----:B------:R-:W-:Y:S08]  /*0000*/  LDC R1, c[0x0][0x37c] ;  /* 0x0000df00ff017b82 */ /* 0x000ff00000000800 */
[----:B------:R-:W0:Y:S01]  /*0010*/  LDC.64 R4, c[0x0][0x380] ;  /* 0x0000e000ff047b82 */ /* 0x000e220000000a00 */
[----:B------:R-:W0:Y:S02]  /*0020*/  LDCU.64 UR6, c[0x0][0x358] ;  /* 0x00006b00ff0677ac */ /* 0x000e240008000a00 */
[----:B0-----:R-:W2:Y:S05]  /*0030*/  LDG.E R0, desc[UR6][R4.64+0x8] ;  /* 0x0000080604007981 */ /* 0x001eaa000c1e1900 */
[----:B------:R-:W0:Y:S01]  /*0040*/  LDC.64 R2, c[0x0][0x388] ;  /* 0x0000e200ff027b82 */ /* 0x000e220000000a00 */
[----:B--2---:R-:W-:-:S13]  /*0050*/  ISETP.GE.AND P0, PT, R0, 0x1, PT ;  /* 0x000000010000780c */ /* 0x004fda0003f06270 */
[----:B0-----:R-:W-:Y:S05]  /*0060*/  @!P0 BRA `(.L_x_6) ;  /* 0x0000000000248947 */ /* 0x001fea0003800000 */
[----:B------:R-:W-:-:S05]  /*0070*/  UMOV UR4, URZ ;  /* 0x000000ff00047c82 */ /* 0x000fca0008000000 */
.L_x_7:
[----:B------:R-:W2:Y:S02]  /*0080*/  LDG.E.64 R6, desc[UR6][R4.64] ;  /* 0x0000000604067981 */ /* 0x000ea4000c1e1b00 */
[----:B--2---:R-:W-:-:S05]  /*0090*/  IADD3 R6, P0, PT, R6, UR4, RZ ;  /* 0x0000000406067c10 */ /* 0x004fca000ff1e0ff */
[----:B------:R-:W-:-:S05]  /*00a0*/  IMAD.X R7, RZ, RZ, R7, P0 ;  /* 0x000000ffff077224 */ /* 0x000fca00000e0607 */
[----:B------:R0:W-:Y:S04]  /*00b0*/  STG.E.U8 desc[UR6][R6.64], RZ ;  /* 0x000000ff06007986 */ /* 0x0001e8000c101106 */
[----:B------:R-:W2:Y:S01]  /*00c0*/  LDG.E R0, desc[UR6][R4.64+0x8] ;  /* 0x0000080604007981 */ /* 0x000ea2000c1e1900 */
[----:B------:R-:W-:-:S06]  /*00d0*/  UIADD3 UR4, UPT, UPT, UR4, 0x1, URZ ;  /* 0x0000000104047890 */ /* 0x000fcc000fffe0ff */
[----:B--2---:R-:W-:-:S13]  /*00e0*/  ISETP.LE.AND P0, PT, R0, UR4, PT ;  /* 0x0000000400007c0c */ /* 0x004fda000bf03270 */
[----:B0-----:R-:W-:Y:S05]  /*00f0*/  @!P0 BRA `(.L_x_7) ;  /* 0xfffffffc00e08947 */ /* 0x001fea000383ffff */
.L_x_6:
[----:B------:R0:W-:Y:S04]  /*0100*/  STG.E desc[UR6][R4.64+0xc], RZ ;  /* 0x00000cff04007986 */ /* 0x0001e8000c101906 */
[----:B------:R-:W2:Y:S04]  /*0110*/  LDG.E.64 R2, desc[UR6][R2.64] ;  /* 0x0000000602027981 */ /* 0x000ea8000c1e1b00 */
[----:B--2---:R-:W2:Y:S04]  /*0120*/  LDG.E R0, desc[UR6][R2.64+0x8] ;  /* 0x0000080602007981 */ /* 0x004ea8000c1e1900 */
[----:B------:R-:W3:Y:S01]  /*0130*/  LDG.E R7, desc[UR6][R2.64+0x1c] ;  /* 0x00001c0602077981 */ /* 0x000ee2000c1e1900 */
[----:B--2---:R-:W-:-:S03]  /*0140*/  ISETP.GE.AND P0, PT, R0, 0x1, PT ;  /* 0x000000010000780c */ /* 0x004fc60003f06270 */
[----:B---3--:R0:W-:Y:S10]  /*0150*/  STG.E desc[UR6][R2.64+0xc], R7 ;  /* 0x00000c0702007986 */ /* 0x0081f4000c101906 */
[----:B------:R-:W-:Y:S05]  /*0160*/  @!P0 EXIT ;  /* 0x000000000000894d */ /* 0x000fea0003800000 */
[----:B------:R-:W-:-:S05]  /*0170*/  UMOV UR4, URZ ;  /* 0x000000ff00047c82 */ /* 0x000fca0008000000 */
.L_x_8:
[----:B------:R-:W2:Y:S02]  /*0180*/  LDG.E R0, desc[UR6][R2.64+0x1c] ;  /* 0x00001c0602007981 */ /* 0x000ea4000c1e1900 */
[----:B--2---:R-:W-:-:S13]  /*0190*/  ISETP.LE.AND P0, PT, R0, UR4, PT ;  /* 0x0000000400007c0c */ /* 0x004fda000bf03270 */
[----:B0-----:R-:W2:Y:S04]  /*01a0*/  @!P0 LDG.E.64 R4, desc[UR6][R2.64+0x10] ;  /* 0x0000100602048981 */ /* 0x001ea8000c1e1b00 */
[----:B------:R-:W3:Y:S01]  /*01b0*/  @!P0 LDG.E.64 R6, desc[UR6][R2.64] ;  /* 0x0000000602068981 */ /* 0x000ee2000c1e1b00 */
[----:B--2---:R-:W-:-:S05]  /*01c0*/  @!P0 IADD3 R8, P1, PT, R4, UR4, RZ ;  /* 0x0000000404088c10 */ /* 0x004fca000ff3e0ff */
[----:B------:R-:W-:-:S06]  /*01d0*/  @!P0 IMAD.X R9, RZ, RZ, R5, P1 ;  /* 0x000000ffff098224 */ /* 0x000fcc00008e0605 */
[----:B------:R-:W2:Y:S01]  /*01e0*/  @!P0 LDG.E.U8 R9, desc[UR6][R8.64] ;  /* 0x0000000608098981 */ /* 0x000ea2000c1e1100 */
[----:B---3--:R-:W-:-:S05]  /*01f0*/  @!P0 IADD3 R6, P1, PT, R6, UR4, RZ ;  /* 0x0000000406068c10 */ /* 0x008fca000ff3e0ff */
[----:B------:R-:W-:-:S05]  /*0200*/  @!P0 IMAD.X R7, RZ, RZ, R7, P1 ;  /* 0x000000ffff078224 */ /* 0x000fca00008e0607 */
[----:B--2---:R1:W-:Y:S04]  /*0210*/  @!P0 STG.E.U8 desc[UR6][R6.64], R9 ;  /* 0x0000000906008986 */ /* 0x0043e8000c101106 */
[----:B------:R-:W2:Y:S02]  /*0220*/  @P0 LDG.E.64 R4, desc[UR6][R2.64] ;  /* 0x0000000602040981 */ /* 0x000ea4000c1e1b00 */
[----:B--2---:R-:W-:-:S05]  /*0230*/  @P0 IADD3 R4, P1, PT, R4, UR4, RZ ;  /* 0x0000000404040c10 */ /* 0x004fca000ff3e0ff */
[----:B------:R-:W-:-:S05]  /*0240*/  @P0 IMAD.X R5, RZ, RZ, R5, P1 ;  /* 0x000000ffff050224 */ /* 0x000fca00008e0605 */
[----:B------:R1:W-:Y:S04]  /*0250*/  @P0 STG.E.U8 desc[UR6][R4.64], RZ ;  /* 0x000000ff04000986 */ /* 0x0003e8000c101106 */
[----:B------:R-:W2:Y:S01]  /*0260*/  LDG.E R0, desc[UR6][R2.64+0x8] ;  /* 0x0000080602007981 */ /* 0x000ea2000c1e1900 */
[----:B------:R-:W-:-:S06]  /*0270*/  UIADD3 UR4, UPT, UPT, UR4, 0x1, URZ ;  /* 0x0000000104047890 */ /* 0x000fcc000fffe0ff */
[----:B--2---:R-:W-:-:S13]  /*0280*/  ISETP.LE.AND P0, PT, R0, UR4, PT ;  /* 0x0000000400007c0c */ /* 0x004fda000bf03270 */
[----:B-1----:R-:W-:Y:S05]  /*0290*/  @!P0 BRA `(.L_x_8) ;  /* 0xfffffffc00b88947 */ /* 0x002fea000383ffff */
[----:B------:R-:W-:Y:S05]  /*02a0*/  EXIT ;  /* 0x000000000000794d */ /* 0x000fea0003800000 */
.L_x_9:
        /* <DEDUP_REMOVED lines=13> */
.L_x_11:


//--------------------- .nv.shared.reserved.0     --------------------------
	.section	.nv.shared.reserved.0,"aw",@nobits
	.weak		__nv_reservedSMEM_offset_0_alias
	.size		__nv_reservedSMEM_offset_0_alias, 0, 64
	.other		__nv_reservedSMEM_offset_0_alias,@"STO_CUDA_RESERVED_SHARED STV_DEFAULT"
__nv_reservedSMEM_offset_0_alias:
	.zero		0
	.zero		64


//--------------------- .nv.constant0._Z24kernelTestStringSequenceP18cudaStringSequenceP10cudaString --------------------------
	.section	.nv.constant0._Z24kernelTestStringSequenceP18cudaStringSequenceP10cudaString,"a",@progbits
	.sectionflags	@""
	.align	4
.nv.constant0._Z24kernelTestStringSequenceP18cudaStringSequenceP10cudaString:
	.zero		912


//--------------------- .nv.constant0._Z10kernelTestP10cudaStringP8cudaPair --------------------------
	.section	.nv.constant0._Z10kernelTestP10cudaStringP8cudaPair,"a",@progbits
	.sectionflags	@""
	.align	4
.nv.constant0._Z10kernelTestP10cudaStringP8cudaPair:
	.zero		912


//--------------------- SYMBOLS --------------------------

	.type		.nv.reservedSmem.offset0,@object
	.size		.nv.reservedSmem.offset0,0x4
